//
// Generated by NVIDIA NVVM Compiler
//
// Compiler Build ID: CL-36424714
// Cuda compilation tools, release 13.0, V13.0.88
// Based on NVVM 20.0.0
//

.version 9.0
.target sm_100
.address_size 64

	// .globl	_Z12mandelKernelffffiPimii

.visible .entry _Z12mandelKernelffffiPimii(
	.param .f32 _Z12mandelKernelffffiPimii_param_0,
	.param .f32 _Z12mandelKernelffffiPimii_param_1,
	.param .f32 _Z12mandelKernelffffiPimii_param_2,
	.param .f32 _Z12mandelKernelffffiPimii_param_3,
	.param .u32 _Z12mandelKernelffffiPimii_param_4,
	.param .u64 .ptr .align 1 _Z12mandelKernelffffiPimii_param_5,
	.param .u64 _Z12mandelKernelffffiPimii_param_6,
	.param .u32 _Z12mandelKernelffffiPimii_param_7,
	.param .u32 _Z12mandelKernelffffiPimii_param_8
)
{
	.reg .pred 	%p<5>;
	.reg .b32 	%r<19>;
	.reg .b32 	%f<20>;
	.reg .b64 	%rd<8>;

	ld.param.f32 	%f9, [_Z12mandelKernelffffiPimii_param_0];
	ld.param.f32 	%f10, [_Z12mandelKernelffffiPimii_param_1];
	ld.param.f32 	%f11, [_Z12mandelKernelffffiPimii_param_2];
	ld.param.f32 	%f12, [_Z12mandelKernelffffiPimii_param_3];
	ld.param.u32 	%r7, [_Z12mandelKernelffffiPimii_param_4];
	ld.param.u64 	%rd1, [_Z12mandelKernelffffiPimii_param_5];
	ld.param.u64 	%rd2, [_Z12mandelKernelffffiPimii_param_6];
	ld.param.u32 	%r8, [_Z12mandelKernelffffiPimii_param_7];
	ld.param.u32 	%r9, [_Z12mandelKernelffffiPimii_param_8];
	mov.u32 	%r10, %ctaid.x;
	mov.u32 	%r11, %ntid.x;
	mov.u32 	%r12, %tid.x;
	mad.lo.s32 	%r1, %r10, %r11, %r12;
	mul.lo.s32 	%r13, %r9, %r8;
	setp.ge.s32 	%p1, %r1, %r13;
	@%p1 bra 	$L__BB0_6;
	div.s32 	%r3, %r1, %r8;
	mul.lo.s32 	%r15, %r3, %r8;
	sub.s32 	%r2, %r1, %r15;
	cvt.rn.f32.s32 	%f13, %r2;
	fma.rn.f32 	%f1, %f11, %f13, %f9;
	cvt.rn.f32.s32 	%f14, %r3;
	fma.rn.f32 	%f2, %f12, %f14, %f10;
	setp.lt.s32 	%p2, %r7, 1;
	mov.b32 	%r18, 0;
	@%p2 bra 	$L__BB0_5;
	mov.b32 	%r17, 0;
	mov.f32 	%f18, %f2;
	mov.f32 	%f19, %f1;
$L__BB0_3:
	mul.f32 	%f5, %f19, %f19;
	mul.f32 	%f6, %f18, %f18;
	add.f32 	%f15, %f5, %f6;
	setp.gt.f32 	%p3, %f15, 0f40800000;
	mov.u32 	%r18, %r17;
	@%p3 bra 	$L__BB0_5;
	sub.f32 	%f16, %f5, %f6;
	add.f32 	%f17, %f19, %f19;
	add.f32 	%f19, %f1, %f16;
	fma.rn.f32 	%f18, %f17, %f18, %f2;
	add.s32 	%r17, %r17, 1;
	setp.ne.s32 	%p4, %r17, %r7;
	mov.u32 	%r18, %r7;
	@%p4 bra 	$L__BB0_3;
$L__BB0_5:
	cvt.s64.s32 	%rd3, %r3;
	cvta.to.global.u64 	%rd4, %rd1;
	mad.lo.s64 	%rd5, %rd2, %rd3, %rd4;
	mul.wide.s32 	%rd6, %r2, 4;
	add.s64 	%rd7, %rd5, %rd6;
	st.global.u32 	[%rd7], %r18;
$L__BB0_6:
	ret;

}


// ===== COMPILED SASS (sm_100) =====

	.target	sm_100

	.elftype	@"ET_EXEC"


//--------------------- .note.nv.tkinfo           --------------------------
	.section	.note.nv.tkinfo,"",@"SHT_NOTE"
	.sectionflags	@"SHF_NOTE_NV_TKINFO"
	.tkinfo
        /*0018*/ 	.word	0x00000002
        /*0030*/ 	.string	""
        /*0030*/ 	.string	"ptxas"
        /*0030*/ 	.string	"Cuda compilation tools, release 13.0, V13.0.88"
        /*0030*/ 	.string	"Build cuda_13.0.r13.0/compiler.36424714_0"
        /*0030*/ 	.string	"-arch sm_100 -m 64 "



//--------------------- .note.nv.cuinfo           --------------------------
	.section	.note.nv.cuinfo,"",@"SHT_NOTE"
	.sectionflags	@"SHF_NOTE_NV_CUINFO"
        /*0018*/ 	.short	0x0002
        /*001a*/ 	.short	0x0064
        /*001c*/ 	.short	0x0082
	.zero		2


//--------------------- .nv.info                  --------------------------
	.section	.nv.info,"",@"SHT_CUDA_INFO"
	.align	4


	//----- nvinfo : EIATTR_REGCOUNT
	.align		4
        /*0000*/ 	.byte	0x04, 0x2f
        /*0002*/ 	.short	(.L_1 - .L_0)
	.align		4
.L_0:
        /*0004*/ 	.word	index@(_Z12mandelKernelffffiPimii)
        /*0008*/ 	.word	0x00000010


	//----- nvinfo : EIATTR_FRAME_SIZE
	.align		4
.L_1:
        /*000c*/ 	.byte	0x04, 0x11
        /*000e*/ 	.short	(.L_3 - .L_2)
	.align		4
.L_2:
        /*0010*/ 	.word	index@(_Z12mandelKernelffffiPimii)
        /*0014*/ 	.word	0x00000000


	//----- nvinfo : EIATTR_MIN_STACK_SIZE
	.align		4
.L_3:
        /*0018*/ 	.byte	0x04, 0x12
        /*001a*/ 	.short	(.L_5 - .L_4)
	.align		4
.L_4:
        /*001c*/ 	.word	index@(_Z12mandelKernelffffiPimii)
        /*0020*/ 	.word	0x00000000
.L_5:


//--------------------- .nv.compat                --------------------------
	.section	.nv.compat,"",@"SHT_CUDA_COMPAT_INFO"
	.align	4
        /*0000*/ 	.byte	0x02, 0x09, 0x00, 0x00, 0x02, 0x02, 0x01, 0x00, 0x02, 0x05, 0x05, 0x00, 0x03, 0x07, 0x01, 0x01
        /*0010*/ 	.byte	0x02, 0x03, 0x00, 0x00, 0x02, 0x06, 0x01, 0x00, 0x04, 0x0b, 0x08, 0x00, 0x01, 0x00, 0x00, 0x00
        /*0020*/ 	.byte	0x00, 0x00, 0x00, 0x00


//--------------------- .nv.info._Z12mandelKernelffffiPimii --------------------------
	.section	.nv.info._Z12mandelKernelffffiPimii,"",@"SHT_CUDA_INFO"
	.sectionflags	@""
	.align	4


	//----- nvinfo : EIATTR_CUDA_API_VERSION
	.align		4
        /*0000*/ 	.byte	0x04, 0x37
        /*0002*/ 	.short	(.L_7 - .L_6)
.L_6:
        /*0004*/ 	.word	0x00000082


	//----- nvinfo : EIATTR_KPARAM_INFO
	.align		4
.L_7:
        /*0008*/ 	.byte	0x04, 0x17
        /*000a*/ 	.short	(.L_9 - .L_8)
.L_8:
        /*000c*/ 	.word	0x00000000
        /*0010*/ 	.short	0x0008
        /*0012*/ 	.short	0x002c
        /*0014*/ 	.byte	0x00, 0xf0, 0x11, 0x00


	//----- nvinfo : EIATTR_KPARAM_INFO
	.align		4
.L_9:
        /*0018*/ 	.byte	0x04, 0x17
        /*001a*/ 	.short	(.L_11 - .L_10)
.L_10:
        /*001c*/ 	.word	0x00000000
        /*0020*/ 	.short	0x0007
        /*0022*/ 	.short	0x0028
        /*0024*/ 	.byte	0x00, 0xf0, 0x11, 0x00


	//----- nvinfo : EIATTR_KPARAM_INFO
	.align		4
.L_11:
        /*0028*/ 	.byte	0x04, 0x17
        /*002a*/ 	.short	(.L_13 - .L_12)
.L_12:
        /*002c*/ 	.word	0x00000000
        /*0030*/ 	.short	0x0006
        /*0032*/ 	.short	0x0020
        /*0034*/ 	.byte	0x00, 0xf0, 0x21, 0x00


	//----- nvinfo : EIATTR_KPARAM_INFO
	.align		4
.L_13:
        /*0038*/ 	.byte	0x04, 0x17
        /*003a*/ 	.short	(.L_15 - .L_14)
.L_14:
        /*003c*/ 	.word	0x00000000
        /*0040*/ 	.short	0x0005
        /*0042*/ 	.short	0x0018
        /*0044*/ 	.byte	0x00, 0xf5, 0x21, 0x00


	//----- nvinfo : EIATTR_KPARAM_INFO
	.align		4
.L_15:
        /*0048*/ 	.byte	0x04, 0x17
        /*004a*/ 	.short	(.L_17 - .L_16)
.L_16:
        /*004c*/ 	.word	0x00000000
        /*0050*/ 	.short	0x0004
        /*0052*/ 	.short	0x0010
        /*0054*/ 	.byte	0x00, 0xf0, 0x11, 0x00


	//----- nvinfo : EIATTR_KPARAM_INFO
	.align		4
.L_17:
        /*0058*/ 	.byte	0x04, 0x17
        /*005a*/ 	.short	(.L_19 - .L_18)
.L_18:
        /*005c*/ 	.word	0x00000000
        /*0060*/ 	.short	0x0003
        /*0062*/ 	.short	0x000c
        /*0064*/ 	.byte	0x00, 0xf0, 0x11, 0x00


	//----- nvinfo : EIATTR_KPARAM_INFO
	.align		4
.L_19:
        /*0068*/ 	.byte	0x04, 0x17
        /*006a*/ 	.short	(.L_21 - .L_20)
.L_20:
        /*006c*/ 	.word	0x00000000
        /*0070*/ 	.short	0x0002
        /*0072*/ 	.short	0x0008
        /*0074*/ 	.byte	0x00, 0xf0, 0x11, 0x00


	//----- nvinfo : EIATTR_KPARAM_INFO
	.align		4
.L_21:
        /*0078*/ 	.byte	0x04, 0x17
        /*007a*/ 	.short	(.L_23 - .L_22)
.L_22:
        /*007c*/ 	.word	0x00000000
        /*0080*/ 	.short	0x0001
        /*0082*/ 	.short	0x0004
        /*0084*/ 	.byte	0x00, 0xf0, 0x11, 0x00


	//----- nvinfo : EIATTR_KPARAM_INFO
	.align		4
.L_23:
        /*0088*/ 	.byte	0x04, 0x17
        /*008a*/ 	.short	(.L_25 - .L_24)
.L_24:
        /*008c*/ 	.word	0x00000000
        /*0090*/ 	.short	0x0000
        /*0092*/ 	.short	0x0000
        /*0094*/ 	.byte	0x00, 0xf0, 0x11, 0x00


	//----- nvinfo : EIATTR_SPARSE_MMA_MASK
	.align		4
.L_25:
        /*0098*/ 	.byte	0x03, 0x50
        /*009a*/ 	.short	0x0000


	//----- nvinfo : EIATTR_MAXREG_COUNT
	.align		4
        /*009c*/ 	.byte	0x03, 0x1b
        /*009e*/ 	.short	0x00ff


	//----- nvinfo : EIATTR_MERCURY_ISA_VERSION
	.align		4
        /*00a0*/ 	.byte	0x03, 0x5f
        /*00a2*/ 	.short	0x0101


	//----- nvinfo : EIATTR_VRC_CTA_INIT_COUNT
	.align		4
        /*00a4*/ 	.byte	0x02, 0x4a
	.zero		1
	.zero		1


	//----- nvinfo : EIATTR_EXIT_INSTR_OFFSETS
	.align		4
        /*00a8*/ 	.byte	0x04, 0x1c
        /*00aa*/ 	.short	(.L_27 - .L_26)


	//   ....[0]....
.L_26:
        /*00ac*/ 	.word	0x00000080


	//   ....[1]....
        /*00b0*/ 	.word	0x000004b0


	//----- nvinfo : EIATTR_CRS_STACK_SIZE
	.align		4
.L_27:
        /*00b4*/ 	.byte	0x04, 0x1e
        /*00b6*/ 	.short	(.L_29 - .L_28)
.L_28:
        /*00b8*/ 	.word	0x00000000


	//----- nvinfo : EIATTR_CBANK_PARAM_SIZE
	.align		4
.L_29:
        /*00bc*/ 	.byte	0x03, 0x19
        /*00be*/ 	.short	0x0030


	//----- nvinfo : EIATTR_PARAM_CBANK
	.align		4
        /*00c0*/ 	.byte	0x04, 0x0a
        /*00c2*/ 	.short	(.L_31 - .L_30)
	.align		4
.L_30:
        /*00c4*/ 	.word	index@(.nv.constant0._Z12mandelKernelffffiPimii)
        /*00c8*/ 	.short	0x0380
        /*00ca*/ 	.short	0x0030


	//----- nvinfo : EIATTR_SW_WAR
	.align		4
.L_31:
        /*00cc*/ 	.byte	0x04, 0x36
        /*00ce*/ 	.short	(.L_33 - .L_32)
.L_32:
        /*00d0*/ 	.word	0x00000008
.L_33:


//--------------------- .nv.callgraph             --------------------------
	.section	.nv.callgraph,"",@"SHT_CUDA_CALLGRAPH"
	.align	4
	.sectionentsize	8
	.align		4
        /*0000*/ 	.word	0x00000000
	.align		4
        /*0004*/ 	.word	0xffffffff
	.align		4
        /*0008*/ 	.word	0x00000000
	.align		4
        /*000c*/ 	.word	0xfffffffe
	.align		4
        /*0010*/ 	.word	0x00000000
	.align		4
        /*0014*/ 	.word	0xfffffffd
	.align		4
        /*0018*/ 	.word	0x00000000
	.align		4
        /*001c*/ 	.word	0xfffffffc


//--------------------- .text._Z12mandelKernelffffiPimii --------------------------
	.section	.text._Z12mandelKernelffffiPimii,"ax",@progbits
	.align	128
        .global         _Z12mandelKernelffffiPimii
        .type           _Z12mandelKernelffffiPimii,@function
        .size           _Z12mandelKernelffffiPimii,(.L_x_4 - _Z12mandelKernelffffiPimii)
        .other          _Z12mandelKernelffffiPimii,@"STO_CUDA_ENTRY STV_DEFAULT"
_Z12mandelKernelffffiPimii:
.text._Z12mandelKernelffffiPimii:
[----:B------:R-:W-:Y:S01]  /*0000*/  LDC R1, c[0x0][0x37c] ;  /* 0x0000df00ff017b82 */ /* 0x000fe20000000800 */
[----:B------:R-:W0:Y:S07]  /*0010*/  S2R R0, SR_TID.X ;  /* 0x0000000000007919 */ /* 0x000e2e0000002100 */
[----:B------:R-:W0:Y:S08]  /*0020*/  S2UR UR4, SR_CTAID.X ;  /* 0x00000000000479c3 */ /* 0x000e300000002500 */
[----:B------:R-:W0:Y:S08]  /*0030*/  LDC R7, c[0x0][0x360] ;  /* 0x0000d800ff077b82 */ /* 0x000e300000000800 */
[----:B------:R-:W1:Y:S01]  /*0040*/  LDC.64 R2, c[0x0][0x3a8] ;  /* 0x0000ea00ff027b82 */ /* 0x000e620000000a00 */
[----:B0-----:R-:W-:-:S02]  /*0050*/  IMAD R7, R7, UR4, R0 ;  /* 0x0000000407077c24 */ /* 0x001fc4000f8e0200 */
[----:B-1----:R-:W-:-:S05]  /*0060*/  IMAD R0, R3, R2, RZ ;  /* 0x0000000203007224 */ /* 0x002fca00078e02ff */
[----:B------:R-:W-:-:S13]  /*0070*/  ISETP.GE.AND P0, PT, R7, R0, PT ;  /* 0x000000000700720c */ /* 0x000fda0003f06270 */
[----:B------:R-:W-:Y:S05]  /*0080*/  @P0 EXIT ;  /* 0x000000000000094d */ /* 0x000fea0003800000 */
[----:B------:R-:W-:Y:S01]  /*0090*/  IABS R3, R2 ;  /* 0x0000000200037213 */ /* 0x000fe20000000000 */
[----:B------:R-:W0:Y:S03]  /*00a0*/  LDCU UR6, c[0x0][0x390] ;  /* 0x00007200ff0677ac */ /* 0x000e260008000800 */
[----:B------:R-:W1:Y:S01]  /*00b0*/  I2F.RP R0, R3 ;  /* 0x0000000300007306 */ /* 0x000e620000209400 */
[----:B------:R-:W2:Y:S07]  /*00c0*/  LDCU.64 UR4, c[0x0][0x358] ;  /* 0x00006b00ff0477ac */ /* 0x000eae0008000a00 */
[----:B-1----:R-:W1:Y:S01]  /*00d0*/  MUFU.RCP R0, R0 ;  /* 0x0000000000007308 */ /* 0x002e620000001000 */
[----:B0-----:R-:W-:Y:S01]  /*00e0*/  UISETP.GE.AND UP0, UPT, UR6, 0x1, UPT ;  /* 0x000000010600788c */ /* 0x001fe2000bf06270 */
[----:B-1----:R-:W-:-:S06]  /*00f0*/  IADD3 R4, PT, PT, R0, 0xffffffe, RZ ;  /* 0x0ffffffe00047810 */ /* 0x002fcc0007ffe0ff */
[----:B------:R0:W1:Y:S02]  /*0100*/  F2I.FTZ.U32.TRUNC.NTZ R5, R4 ;  /* 0x0000000400057305 */ /* 0x000064000021f000 */
[----:B0-----:R-:W-:Y:S01]  /*0110*/  IMAD.MOV.U32 R4, RZ, RZ, RZ ;  /* 0x000000ffff047224 */ /* 0x001fe200078e00ff */
[----:B-1----:R-:W-:-:S05]  /*0120*/  IADD3 R6, PT, PT, RZ, -R5, RZ ;  /* 0x80000005ff067210 */ /* 0x002fca0007ffe0ff */
[----:B------:R-:W-:Y:S01]  /*0130*/  IMAD R9, R6, R3, RZ ;  /* 0x0000000306097224 */ /* 0x000fe200078e02ff */
[----:B------:R-:W-:-:S03]  /*0140*/  IABS R6, R7 ;  /* 0x0000000700067213 */ /* 0x000fc60000000000 */
[----:B------:R-:W-:Y:S02]  /*0150*/  IMAD.HI.U32 R5, R5, R9, R4 ;  /* 0x0000000905057227 */ /* 0x000fe400078e0004 */
[----:B------:R-:W0:Y:S04]  /*0160*/  LDC.64 R8, c[0x0][0x380] ;  /* 0x0000e000ff087b82 */ /* 0x000e280000000a00 */
[----:B------:R-:W-:-:S05]  /*0170*/  IMAD.HI.U32 R5, R5, R6, RZ ;  /* 0x0000000605057227 */ /* 0x000fca00078e00ff */
[----:B------:R-:W-:-:S05]  /*0180*/  IADD3 R0, PT, PT, -R5, RZ, RZ ;  /* 0x000000ff05007210 */ /* 0x000fca0007ffe1ff */
[----:B------:R-:W-:-:S05]  /*0190*/  IMAD R0, R3, R0, R6 ;  /* 0x0000000003007224 */ /* 0x000fca00078e0206 */
[----:B------:R-:W-:-:S13]  /*01a0*/  ISETP.GT.U32.AND P2, PT, R3, R0, PT ;  /* 0x000000000300720c */ /* 0x000fda0003f44070 */
[-C--:B------:R-:W-:Y:S01]  /*01b0*/  @!P2 IADD3 R0, PT, PT, R0, -R3.reuse, RZ ;  /* 0x800000030000a210 */ /* 0x080fe20007ffe0ff */
[----:B------:R-:W-:Y:S01]  /*01c0*/  @!P2 VIADD R5, R5, 0x1 ;  /* 0x000000010505a836 */ /* 0x000fe20000000000 */
[----:B------:R-:W-:Y:S02]  /*01d0*/  ISETP.NE.AND P2, PT, R2, RZ, PT ;  /* 0x000000ff0200720c */ /* 0x000fe40003f45270 */
[----:B------:R-:W-:Y:S02]  /*01e0*/  ISETP.GE.U32.AND P0, PT, R0, R3, PT ;  /* 0x000000030000720c */ /* 0x000fe40003f06070 */
[----:B------:R-:W-:-:S04]  /*01f0*/  LOP3.LUT R0, R7, R2, RZ, 0x3c, !PT ;  /* 0x0000000207007212 */ /* 0x000fc800078e3cff */
[----:B------:R-:W-:-:S07]  /*0200*/  ISETP.GE.AND P1, PT, R0, RZ, PT ;  /* 0x000000ff0000720c */ /* 0x000fce0003f26270 */
[----:B------:R-:W-:-:S04]  /*0210*/  @P0 IADD3 R5, PT, PT, R5, 0x1, RZ ;  /* 0x0000000105050810 */ /* 0x000fc80007ffe0ff */
[----:B------:R-:W-:Y:S02]  /*0220*/  MOV R11, R5 ;  /* 0x00000005000b7202 */ /* 0x000fe40000000f00 */
[----:B------:R-:W0:Y:S03]  /*0230*/  LDC.64 R4, c[0x0][0x388] ;  /* 0x0000e200ff047b82 */ /* 0x000e260000000a00 */
[----:B------:R-:W-:Y:S01]  /*0240*/  @!P1 IMAD.MOV R11, RZ, RZ, -R11 ;  /* 0x000000ffff0b9224 */ /* 0x000fe200078e0a0b */
[----:B------:R-:W-:-:S04]  /*0250*/  @!P2 LOP3.LUT R11, RZ, R2, RZ, 0x33, !PT ;  /* 0x00000002ff0ba212 */ /* 0x000fc800078e33ff */
[----:B------:R-:W-:-:S05]  /*0260*/  IADD3 R0, PT, PT, -R11, RZ, RZ ;  /* 0x000000ff0b007210 */ /* 0x000fca0007ffe1ff */
[----:B------:R-:W-:Y:S01]  /*0270*/  IMAD R13, R2, R0, R7 ;  /* 0x00000000020d7224 */ /* 0x000fe200078e0207 */
[----:B------:R-:W-:-:S04]  /*0280*/  I2FP.F32.S32 R0, R11 ;  /* 0x0000000b00007245 */ /* 0x000fc80000201400 */
[----:B------:R-:W-:Y:S01]  /*0290*/  I2FP.F32.S32 R3, R13 ;  /* 0x0000000d00037245 */ /* 0x000fe20000201400 */
[----:B0-----:R-:W-:Y:S01]  /*02a0*/  FFMA R6, R0, R5, R9 ;  /* 0x0000000500067223 */ /* 0x001fe20000000009 */
[----:B------:R-:W-:-:S03]  /*02b0*/  HFMA2 R5, -RZ, RZ, 0, 0 ;  /* 0x00000000ff057431 */ /* 0x000fc600000001ff */
[----:B------:R-:W-:Y:S01]  /*02c0*/  FFMA R7, R3, R4, R8 ;  /* 0x0000000403077223 */ /* 0x000fe20000000008 */
[----:B--2---:R-:W-:Y:S06]  /*02d0*/  BRA.U !UP0, `(.L_x_0) ;  /* 0x0000000108507547 */ /* 0x004fec000b800000 */
[----:B------:R-:W-:Y:S01]  /*02e0*/  BSSY.RECONVERGENT B0, `(.L_x_0) ;  /* 0x0000013000007945 */ /* 0x000fe20003800200 */
[----:B------:R-:W-:Y:S01]  /*02f0*/  IMAD.MOV.U32 R5, RZ, RZ, RZ ;  /* 0x000000ffff057224 */ /* 0x000fe200078e00ff */
[----:B------:R-:W-:Y:S01]  /*0300*/  MOV R0, R6 ;  /* 0x0000000600007202 */ /* 0x000fe20000000f00 */
[----:B------:R-:W0:Y:S01]  /*0310*/  LDCU UR8, c[0x0][0x390] ;  /* 0x00007200ff0877ac */ /* 0x000e220008000800 */
[----:B------:R-:W-:Y:S01]  /*0320*/  MOV R2, R7 ;  /* 0x0000000700027202 */ /* 0x000fe20000000f00 */
[----:B------:R-:W1:Y:S06]  /*0330*/  LDCU UR9, c[0x0][0x390] ;  /* 0x00007200ff0977ac */ /* 0x000e6c0008000800 */
.L_x_2:
[----:B------:R-:W-:Y:S01]  /*0340*/  FMUL R4, R2, R2 ;  /* 0x0000000202047220 */ /* 0x000fe20000400000 */
[----:B------:R-:W-:-:S04]  /*0350*/  FMUL R9, R0, R0 ;  /* 0x0000000000097220 */ /* 0x000fc80000400000 */
[----:B------:R-:W-:-:S05]  /*0360*/  FADD R3, R4, R9 ;  /* 0x0000000904037221 */ /* 0x000fca0000000000 */
[----:B------:R-:W-:-:S13]  /*0370*/  FSETP.GT.AND P0, PT, R3, 4, PT ;  /* 0x408000000300780b */ /* 0x000fda0003f04000 */
[----:B------:R-:W-:Y:S05]  /*0380*/  @P0 BRA `(.L_x_1) ;  /* 0x0000000000200947 */ /* 0x000fea0003800000 */
[----:B------:R-:W-:Y:S02]  /*0390*/  VIADD R5, R5, 0x1 ;  /* 0x0000000105057836 */ /* 0x000fe40000000000 */
[----:B------:R-:W-:Y:S01]  /*03a0*/  FADD R3, R2, R2 ;  /* 0x0000000202037221 */ /* 0x000fe20000000000 */
[----:B------:R-:W-:Y:S02]  /*03b0*/  FADD R2, R4, -R9 ;  /* 0x8000000904027221 */ /* 0x000fe40000000000 */
[----:B-1----:R-:W-:Y:S01]  /*03c0*/  ISETP.NE.AND P0, PT, R5, UR9, PT ;  /* 0x0000000905007c0c */ /* 0x002fe2000bf05270 */
[----:B------:R-:W-:Y:S01]  /*03d0*/  FFMA R0, R3, R0, R6 ;  /* 0x0000000003007223 */ /* 0x000fe20000000006 */
[----:B------:R-:W-:-:S11]  /*03e0*/  FADD R2, R7, R2 ;  /* 0x0000000207027221 */ /* 0x000fd60000000000 */
[----:B------:R-:W-:Y:S05]  /*03f0*/  @P0 BRA `(.L_x_2) ;  /* 0xfffffffc00d00947 */ /* 0x000fea000383ffff */
[----:B0-----:R-:W-:-:S07]  /*0400*/  MOV R5, UR8 ;  /* 0x0000000800057c02 */ /* 0x001fce0008000f00 */
.L_x_1:
[----:B01----:R-:W-:Y:S05]  /*0410*/  BSYNC.RECONVERGENT B0 ;  /* 0x0000000000007941 */ /* 0x003fea0003800200 */
.L_x_0:
[----:B------:R-:W0:Y:S01]  /*0420*/  LDC.64 R2, c[0x0][0x398] ;  /* 0x0000e600ff027b82 */ /* 0x000e220000000a00 */
[----:B------:R-:W1:Y:S01]  /*0430*/  LDCU.64 UR6, c[0x0][0x3a0] ;  /* 0x00007400ff0677ac */ /* 0x000e620008000a00 */
[----:B------:R-:W-:-:S05]  /*0440*/  SHF.R.S32.HI R0, RZ, 0x1f, R11 ;  /* 0x0000001fff007819 */ /* 0x000fca000001140b */
[----:B-1----:R-:W-:-:S04]  /*0450*/  IMAD R0, R0, UR6, RZ ;  /* 0x0000000600007c24 */ /* 0x002fc8000f8e02ff */
[C---:B------:R-:W-:Y:S02]  /*0460*/  IMAD R7, R11.reuse, UR7, R0 ;  /* 0x000000070b077c24 */ /* 0x040fe4000f8e0200 */
[----:B0-----:R-:W-:-:S05]  /*0470*/  IMAD.WIDE.U32 R2, R11, UR6, R2 ;  /* 0x000000060b027c25 */ /* 0x001fca000f8e0002 */
[----:B------:R-:W-:-:S03]  /*0480*/  IADD3 R3, PT, PT, R3, R7, RZ ;  /* 0x0000000703037210 */ /* 0x000fc60007ffe0ff */
[----:B------:R-:W-:-:S05]  /*0490*/  IMAD.WIDE R2, R13, 0x4, R2 ;  /* 0x000000040d027825 */ /* 0x000fca00078e0202 */
[----:B------:R-:W-:Y:S01]  /*04a0*/  STG.E desc[UR4][R2.64], R5 ;  /* 0x0000000502007986 */ /* 0x000fe2000c101904 */
[----:B------:R-:W-:Y:S05]  /*04b0*/  EXIT ;  /* 0x000000000000794d */ /* 0x000fea0003800000 */
.L_x_3:
[----:B------:R-:W-:-:S00]  /*04c0*/  BRA `(.L_x_3) ;  /* 0xfffffffc00fc7947 */ /* 0x000fc0000383ffff */
[----:B------:R-:W-:-:S00]  /*04d0*/  NOP ;  /* 0x0000000000007918 */ /* 0x000fc00000000000 */
        /* <DEDUP_REMOVED lines=10> */
.L_x_4:


//--------------------- .nv.shared.reserved.0     --------------------------
	.section	.nv.shared.reserved.0,"aw",@nobits
	.weak		__nv_reservedSMEM_offset_0_alias
	.size		__nv_reservedSMEM_offset_0_alias, 0, 64
	.other		__nv_reservedSMEM_offset_0_alias,@"STO_CUDA_RESERVED_SHARED STV_DEFAULT"
__nv_reservedSMEM_offset_0_alias:
	.zero		0
	.zero		64


//--------------------- .nv.constant0._Z12mandelKernelffffiPimii --------------------------
	.section	.nv.constant0._Z12mandelKernelffffiPimii,"a",@progbits
	.sectionflags	@""
	.align	4
.nv.constant0._Z12mandelKernelffffiPimii:
	.zero		944


//--------------------- SYMBOLS --------------------------

	.type		.nv.reservedSmem.offset0,@object
	.size		.nv.reservedSmem.offset0,0x4
